//
// Generated by NVIDIA NVVM Compiler
//
// Compiler Build ID: CL-36424714
// Cuda compilation tools, release 13.0, V13.0.88
// Based on NVVM 20.0.0
//

.version 9.0
.target sm_100
.address_size 64

	// .globl	_Z7prescanPfS_i
.extern .shared .align 16 .b8 temp[];

.visible .entry _Z7prescanPfS_i(
	.param .u64 .ptr .align 1 _Z7prescanPfS_i_param_0,
	.param .u64 .ptr .align 1 _Z7prescanPfS_i_param_1,
	.param .u32 _Z7prescanPfS_i_param_2
)
{
	.reg .pred 	%p<6>;
	.reg .b32 	%r<16>;
	.reg .b32 	%f<13>;
	.reg .b64 	%rd<9>;

	ld.param.u64 	%rd1, [_Z7prescanPfS_i_param_0];
	ld.param.u64 	%rd2, [_Z7prescanPfS_i_param_1];
	ld.param.u32 	%r8, [_Z7prescanPfS_i_param_2];
	mov.u32 	%r1, %tid.x;
	mov.u32 	%r2, %ctaid.x;
	shl.b32 	%r3, %r2, 2;
	add.s32 	%r4, %r3, %r1;
	setp.ge.s32 	%p1, %r4, %r8;
	shl.b32 	%r9, %r4, 2;
	mov.u32 	%r10, temp;
	add.s32 	%r5, %r10, %r9;
	@%p1 bra 	$L__BB0_2;
	cvta.to.global.u64 	%rd3, %rd2;
	mul.wide.u32 	%rd4, %r4, 4;
	add.s64 	%rd5, %rd3, %rd4;
	ld.global.f32 	%f1, [%rd5];
	st.shared.f32 	[%r5], %f1;
	bra.uni 	$L__BB0_3;
$L__BB0_2:
	mov.b32 	%r11, 0;
	st.shared.u32 	[%r5], %r11;
$L__BB0_3:
	shl.b32 	%r12, %r3, 2;
	add.s32 	%r6, %r10, %r12;
	bar.sync 	0;
	setp.gt.u32 	%p2, %r1, 1;
	@%p2 bra 	$L__BB0_5;
	ld.shared.f32 	%f2, [%r6+-4];
	add.f32 	%f3, %f2, %f2;
	st.shared.f32 	[%r6+-4], %f3;
$L__BB0_5:
	bar.sync 	0;
	setp.ne.s32 	%p3, %r1, 0;
	@%p3 bra 	$L__BB0_7;
	ld.shared.f32 	%f4, [%r6+-4];
	add.f32 	%f5, %f4, %f4;
	st.shared.f32 	[%r6+-4], %f5;
	mov.b32 	%r14, 0;
	st.shared.u32 	[temp+12], %r14;
$L__BB0_7:
	setp.ne.s32 	%p4, %r1, 0;
	shl.b32 	%r15, %r2, 4;
	add.s32 	%r7, %r6, %r15;
	bar.sync 	0;
	@%p4 bra 	$L__BB0_9;
	ld.shared.f32 	%f6, [%r7+-4];
	ld.shared.f32 	%f7, [%r6+-4];
	add.f32 	%f8, %f6, %f7;
	st.shared.f32 	[%r6+-4], %f8;
$L__BB0_9:
	setp.gt.u32 	%p5, %r1, 1;
	bar.sync 	0;
	@%p5 bra 	$L__BB0_11;
	ld.shared.f32 	%f9, [%r7+-4];
	ld.shared.f32 	%f10, [%r6+-4];
	add.f32 	%f11, %f9, %f10;
	st.shared.f32 	[%r6+-4], %f11;
$L__BB0_11:
	cvta.to.global.u64 	%rd6, %rd1;
	bar.sync 	0;
	ld.shared.f32 	%f12, [%r5];
	mul.wide.u32 	%rd7, %r4, 4;
	add.s64 	%rd8, %rd6, %rd7;
	st.global.f32 	[%rd8], %f12;
	ret;

}


// ===== COMPILED SASS (sm_100) =====

	.target	sm_100

	.elftype	@"ET_EXEC"


//--------------------- .note.nv.tkinfo           --------------------------
	.section	.note.nv.tkinfo,"",@"SHT_NOTE"
	.sectionflags	@"SHF_NOTE_NV_TKINFO"
	.tkinfo
        /*0018*/ 	.word	0x00000002
        /*0030*/ 	.string	""
        /*0030*/ 	.string	"ptxas"
        /*0030*/ 	.string	"Cuda compilation tools, release 13.0, V13.0.88"
        /*0030*/ 	.string	"Build cuda_13.0.r13.0/compiler.36424714_0"
        /*0030*/ 	.string	"-arch sm_100 -m 64 "



//--------------------- .note.nv.cuinfo           --------------------------
	.section	.note.nv.cuinfo,"",@"SHT_NOTE"
	.sectionflags	@"SHF_NOTE_NV_CUINFO"
        /*0018*/ 	.short	0x0002
        /*001a*/ 	.short	0x0064
        /*001c*/ 	.short	0x0082
	.zero		2


//--------------------- .nv.info                  --------------------------
	.section	.nv.info,"",@"SHT_CUDA_INFO"
	.align	4


	//----- nvinfo : EIATTR_REGCOUNT
	.align		4
        /*0000*/ 	.byte	0x04, 0x2f
        /*0002*/ 	.short	(.L_1 - .L_0)
	.align		4
.L_0:
        /*0004*/ 	.word	index@(_Z7prescanPfS_i)
        /*0008*/ 	.word	0x0000000e


	//----- nvinfo : EIATTR_FRAME_SIZE
	.align		4
.L_1:
        /*000c*/ 	.byte	0x04, 0x11
        /*000e*/ 	.short	(.L_3 - .L_2)
	.align		4
.L_2:
        /*0010*/ 	.word	index@(_Z7prescanPfS_i)
        /*0014*/ 	.word	0x00000000


	//----- nvinfo : EIATTR_MIN_STACK_SIZE
	.align		4
.L_3:
        /*0018*/ 	.byte	0x04, 0x12
        /*001a*/ 	.short	(.L_5 - .L_4)
	.align		4
.L_4:
        /*001c*/ 	.word	index@(_Z7prescanPfS_i)
        /*0020*/ 	.word	0x00000000
.L_5:


//--------------------- .nv.compat                --------------------------
	.section	.nv.compat,"",@"SHT_CUDA_COMPAT_INFO"
	.align	4
        /*0000*/ 	.byte	0x02, 0x09, 0x00, 0x00, 0x02, 0x02, 0x01, 0x00, 0x02, 0x05, 0x05, 0x00, 0x03, 0x07, 0x01, 0x01
        /*0010*/ 	.byte	0x02, 0x03, 0x00, 0x00, 0x02, 0x06, 0x01, 0x00, 0x04, 0x0b, 0x08, 0x00, 0x09, 0x00, 0x00, 0x00
        /*0020*/ 	.byte	0x00, 0x00, 0x00, 0x00


//--------------------- .nv.info._Z7prescanPfS_i  --------------------------
	.section	.nv.info._Z7prescanPfS_i,"",@"SHT_CUDA_INFO"
	.sectionflags	@""
	.align	4


	//----- nvinfo : EIATTR_CUDA_API_VERSION
	.align		4
        /*0000*/ 	.byte	0x04, 0x37
        /*0002*/ 	.short	(.L_7 - .L_6)
.L_6:
        /*0004*/ 	.word	0x00000082


	//----- nvinfo : EIATTR_KPARAM_INFO
	.align		4
.L_7:
        /*0008*/ 	.byte	0x04, 0x17
        /*000a*/ 	.short	(.L_9 - .L_8)
.L_8:
        /*000c*/ 	.word	0x00000000
        /*0010*/ 	.short	0x0002
        /*0012*/ 	.short	0x0010
        /*0014*/ 	.byte	0x00, 0xf0, 0x11, 0x00


	//----- nvinfo : EIATTR_KPARAM_INFO
	.align		4
.L_9:
        /*0018*/ 	.byte	0x04, 0x17
        /*001a*/ 	.short	(.L_11 - .L_10)
.L_10:
        /*001c*/ 	.word	0x00000000
        /*0020*/ 	.short	0x0001
        /*0022*/ 	.short	0x0008
        /*0024*/ 	.byte	0x00, 0xf5, 0x21, 0x00


	//----- nvinfo : EIATTR_KPARAM_INFO
	.align		4
.L_11:
        /*0028*/ 	.byte	0x04, 0x17
        /*002a*/ 	.short	(.L_13 - .L_12)
.L_12:
        /*002c*/ 	.word	0x00000000
        /*0030*/ 	.short	0x0000
        /*0032*/ 	.short	0x0000
        /*0034*/ 	.byte	0x00, 0xf5, 0x21, 0x00


	//----- nvinfo : EIATTR_SPARSE_MMA_MASK
	.align		4
.L_13:
        /*0038*/ 	.byte	0x03, 0x50
        /*003a*/ 	.short	0x0000


	//----- nvinfo : EIATTR_MAXREG_COUNT
	.align		4
        /*003c*/ 	.byte	0x03, 0x1b
        /*003e*/ 	.short	0x00ff


	//----- nvinfo : EIATTR_NUM_BARRIERS
	.align		4
        /*0040*/ 	.byte	0x02, 0x4c
        /*0042*/ 	.byte	0x01
	.zero		1


	//----- nvinfo : EIATTR_MERCURY_ISA_VERSION
	.align		4
        /*0044*/ 	.byte	0x03, 0x5f
        /*0046*/ 	.short	0x0101


	//----- nvinfo : EIATTR_VRC_CTA_INIT_COUNT
	.align		4
        /*0048*/ 	.byte	0x02, 0x4a
	.zero		1
	.zero		1


	//----- nvinfo : EIATTR_EXIT_INSTR_OFFSETS
	.align		4
        /*004c*/ 	.byte	0x04, 0x1c
        /*004e*/ 	.short	(.L_15 - .L_14)


	//   ....[0]....
.L_14:
        /*0050*/ 	.word	0x000002c0


	//----- nvinfo : EIATTR_CBANK_PARAM_SIZE
	.align		4
.L_15:
        /*0054*/ 	.byte	0x03, 0x19
        /*0056*/ 	.short	0x0014


	//----- nvinfo : EIATTR_PARAM_CBANK
	.align		4
        /*0058*/ 	.byte	0x04, 0x0a
        /*005a*/ 	.short	(.L_17 - .L_16)
	.align		4
.L_16:
        /*005c*/ 	.word	index@(.nv.constant0._Z7prescanPfS_i)
        /*0060*/ 	.short	0x0380
        /*0062*/ 	.short	0x0014


	//----- nvinfo : EIATTR_SW_WAR
	.align		4
.L_17:
        /*0064*/ 	.byte	0x04, 0x36
        /*0066*/ 	.short	(.L_19 - .L_18)
.L_18:
        /*0068*/ 	.word	0x00000008
.L_19:


//--------------------- .nv.callgraph             --------------------------
	.section	.nv.callgraph,"",@"SHT_CUDA_CALLGRAPH"
	.align	4
	.sectionentsize	8
	.align		4
        /*0000*/ 	.word	0x00000000
	.align		4
        /*0004*/ 	.word	0xffffffff
	.align		4
        /*0008*/ 	.word	0x00000000
	.align		4
        /*000c*/ 	.word	0xfffffffe
	.align		4
        /*0010*/ 	.word	0x00000000
	.align		4
        /*0014*/ 	.word	0xfffffffd
	.align		4
        /*0018*/ 	.word	0x00000000
	.align		4
        /*001c*/ 	.word	0xfffffffc


//--------------------- .text._Z7prescanPfS_i     --------------------------
	.section	.text._Z7prescanPfS_i,"ax",@progbits
	.align	128
        .global         _Z7prescanPfS_i
        .type           _Z7prescanPfS_i,@function
        .size           _Z7prescanPfS_i,(.L_x_1 - _Z7prescanPfS_i)
        .other          _Z7prescanPfS_i,@"STO_CUDA_ENTRY STV_DEFAULT"
_Z7prescanPfS_i:
.text._Z7prescanPfS_i:
[----:B------:R-:W-:Y:S01]  /*0000*/  LDC R1, c[0x0][0x37c] ;  /* 0x0000df00ff017b82 */ /* 0x000fe20000000800 */
[----:B------:R-:W0:Y:S01]  /*0010*/  S2R R8, SR_TID.X ;  /* 0x0000000000087919 */ /* 0x000e220000002100 */
[----:B------:R-:W1:Y:S01]  /*0020*/  LDCU UR4, c[0x0][0x390] ;  /* 0x00007200ff0477ac */ /* 0x000e620008000800 */
[----:B------:R-:W0:Y:S02]  /*0030*/  S2R R11, SR_CTAID.X ;  /* 0x00000000000b7919 */ /* 0x000e240000002500 */
[----:B0-----:R-:W-:-:S04]  /*0040*/  LEA R5, R11, R8, 0x2 ;  /* 0x000000080b057211 */ /* 0x001fc800078e10ff */
[----:B-1----:R-:W-:Y:S01]  /*0050*/  ISETP.GE.AND P1, PT, R5, UR4, PT ;  /* 0x0000000405007c0c */ /* 0x002fe2000bf26270 */
[----:B------:R-:W0:-:S12]  /*0060*/  LDCU.64 UR4, c[0x0][0x358] ;  /* 0x00006b00ff0477ac */ /* 0x000e180008000a00 */
[----:B------:R-:W1:Y:S02]  /*0070*/  @!P1 LDC.64 R2, c[0x0][0x388] ;  /* 0x0000e200ff029b82 */ /* 0x000e640000000a00 */
[----:B-1----:R-:W-:-:S06]  /*0080*/  @!P1 IMAD.WIDE.U32 R2, R5, 0x4, R2 ;  /* 0x0000000405029825 */ /* 0x002fcc00078e0002 */
[----:B0-----:R-:W2:Y:S01]  /*0090*/  @!P1 LDG.E R3, desc[UR4][R2.64] ;  /* 0x0000000402039981 */ /* 0x001ea2000c1e1900 */
[----:B------:R-:W-:Y:S02]  /*00a0*/  MOV R0, 0x400 ;  /* 0x0000040000007802 */ /* 0x000fe40000000f00 */
[----:B------:R-:W-:Y:S01]  /*00b0*/  ISETP.GT.U32.AND P0, PT, R8, 0x1, PT ;  /* 0x000000010800780c */ /* 0x000fe20003f04070 */
[----:B------:R-:W0:Y:S02]  /*00c0*/  S2R R7, SR_CgaCtaId ;  /* 0x0000000000077919 */ /* 0x000e240000008800 */
[----:B0-----:R-:W-:-:S04]  /*00d0*/  LEA R0, R7, R0, 0x18 ;  /* 0x0000000007007211 */ /* 0x001fc800078ec0ff */
[-C--:B------:R-:W-:Y:S02]  /*00e0*/  LEA R4, R5, R0.reuse, 0x2 ;  /* 0x0000000005047211 */ /* 0x080fe400078e10ff */
[----:B------:R-:W-:-:S03]  /*00f0*/  LEA R6, R11, R0, 0x4 ;  /* 0x000000000b067211 */ /* 0x000fc600078e20ff */
[----:B--2---:R-:W-:Y:S04]  /*0100*/  @!P1 STS [R4], R3 ;  /* 0x0000000304009388 */ /* 0x004fe80000000800 */
[----:B------:R-:W-:Y:S01]  /*0110*/  @P1 STS [R4], RZ ;  /* 0x000000ff04001388 */ /* 0x000fe20000000800 */
[----:B------:R-:W-:Y:S01]  /*0120*/  BAR.SYNC.DEFER_BLOCKING 0x0 ;  /* 0x0000000000007b1d */ /* 0x000fe20000010000 */
[----:B------:R-:W-:Y:S02]  /*0130*/  ISETP.NE.AND P1, PT, R8, RZ, PT ;  /* 0x000000ff0800720c */ /* 0x000fe40003f25270 */
[----:B------:R-:W-:-:S03]  /*0140*/  LEA R8, R11, R6, 0x4 ;  /* 0x000000060b087211 */ /* 0x000fc600078e20ff */
[----:B------:R-:W0:Y:S02]  /*0150*/  @!P0 LDS R7, [R6+-0x4] ;  /* 0xfffffc0006078984 */ /* 0x000e240000000800 */
[----:B0-----:R-:W-:-:S05]  /*0160*/  @!P0 FADD R7, R7, R7 ;  /* 0x0000000707078221 */ /* 0x001fca0000000000 */
[----:B------:R-:W-:Y:S01]  /*0170*/  @!P0 STS [R6+-0x4], R7 ;  /* 0xfffffc0706008388 */ /* 0x000fe20000000800 */
[----:B------:R-:W-:Y:S06]  /*0180*/  BAR.SYNC.DEFER_BLOCKING 0x0 ;  /* 0x0000000000007b1d */ /* 0x000fec0000010000 */
[----:B------:R-:W0:Y:S02]  /*0190*/  @!P1 LDS R2, [R6+-0x4] ;  /* 0xfffffc0006029984 */ /* 0x000e240000000800 */
[----:B0-----:R-:W-:-:S05]  /*01a0*/  @!P1 FADD R9, R2, R2 ;  /* 0x0000000202099221 */ /* 0x001fca0000000000 */
[----:B------:R-:W-:Y:S04]  /*01b0*/  @!P1 STS [R6+-0x4], R9 ;  /* 0xfffffc0906009388 */ /* 0x000fe80000000800 */
[----:B------:R-:W-:Y:S01]  /*01c0*/  @!P1 STS [R0+0xc], RZ ;  /* 0x00000cff00009388 */ /* 0x000fe20000000800 */
[----:B------:R-:W-:Y:S06]  /*01d0*/  BAR.SYNC.DEFER_BLOCKING 0x0 ;  /* 0x0000000000007b1d */ /* 0x000fec0000010000 */
[----:B------:R-:W-:Y:S04]  /*01e0*/  @!P1 LDS R2, [R8+-0x4] ;  /* 0xfffffc0008029984 */ /* 0x000fe80000000800 */
[----:B------:R-:W0:Y:S02]  /*01f0*/  @!P1 LDS R3, [R6+-0x4] ;  /* 0xfffffc0006039984 */ /* 0x000e240000000800 */
[----:B0-----:R-:W-:-:S05]  /*0200*/  @!P1 FADD R11, R2, R3 ;  /* 0x00000003020b9221 */ /* 0x001fca0000000000 */
[----:B------:R-:W-:Y:S01]  /*0210*/  @!P1 STS [R6+-0x4], R11 ;  /* 0xfffffc0b06009388 */ /* 0x000fe20000000800 */
[----:B------:R-:W-:Y:S06]  /*0220*/  BAR.SYNC.DEFER_BLOCKING 0x0 ;  /* 0x0000000000007b1d */ /* 0x000fec0000010000 */
[----:B------:R-:W-:Y:S04]  /*0230*/  @!P0 LDS R2, [R8+-0x4] ;  /* 0xfffffc0008028984 */ /* 0x000fe80000000800 */
[----:B------:R-:W0:Y:S02]  /*0240*/  @!P0 LDS R3, [R6+-0x4] ;  /* 0xfffffc0006038984 */ /* 0x000e240000000800 */
[----:B0-----:R-:W-:-:S02]  /*0250*/  @!P0 FADD R7, R2, R3 ;  /* 0x0000000302078221 */ /* 0x001fc40000000000 */
[----:B------:R-:W0:Y:S03]  /*0260*/  LDC.64 R2, c[0x0][0x380] ;  /* 0x0000e000ff027b82 */ /* 0x000e260000000a00 */
[----:B------:R-:W-:Y:S05]  /*0270*/  @!P0 STS [R6+-0x4], R7 ;  /* 0xfffffc0706008388 */ /* 0x000fea0000000800 */
[----:B------:R-:W-:Y:S01]  /*0280*/  BAR.SYNC.DEFER_BLOCKING 0x0 ;  /* 0x0000000000007b1d */ /* 0x000fe20000010000 */
[----:B0-----:R-:W-:-:S05]  /*0290*/  IMAD.WIDE.U32 R2, R5, 0x4, R2 ;  /* 0x0000000405027825 */ /* 0x001fca00078e0002 */
[----:B------:R-:W0:Y:S04]  /*02a0*/  LDS R9, [R4] ;  /* 0x0000000004097984 */ /* 0x000e280000000800 */
[----:B0-----:R-:W-:Y:S01]  /*02b0*/  STG.E desc[UR4][R2.64], R9 ;  /* 0x0000000902007986 */ /* 0x001fe2000c101904 */
[----:B------:R-:W-:Y:S05]  /*02c0*/  EXIT ;  /* 0x000000000000794d */ /* 0x000fea0003800000 */
.L_x_0:
[----:B------:R-:W-:-:S00]  /*02d0*/  BRA `(.L_x_0) ;  /* 0xfffffffc00fc7947 */ /* 0x000fc0000383ffff */
[----:B------:R-:W-:-:S00]  /*02e0*/  NOP ;  /* 0x0000000000007918 */ /* 0x000fc00000000000 */
        /* <DEDUP_REMOVED lines=9> */
.L_x_1:


//--------------------- .nv.shared._Z7prescanPfS_i --------------------------
	.section	.nv.shared._Z7prescanPfS_i,"aw",@nobits
	.sectionflags	@""
	.align	16
	.zero		1024


//--------------------- .nv.shared.reserved.0     --------------------------
	.section	.nv.shared.reserved.0,"aw",@nobits
	.weak		__nv_reservedSMEM_offset_0_alias
	.size		__nv_reservedSMEM_offset_0_alias, 0, 64
	.other		__nv_reservedSMEM_offset_0_alias,@"STO_CUDA_RESERVED_SHARED STV_DEFAULT"
__nv_reservedSMEM_offset_0_alias:
	.zero		0
	.zero		64


//--------------------- .nv.constant0._Z7prescanPfS_i --------------------------
	.section	.nv.constant0._Z7prescanPfS_i,"a",@progbits
	.sectionflags	@""
	.align	4
.nv.constant0._Z7prescanPfS_i:
	.zero		916


//--------------------- SYMBOLS --------------------------

	.type		.nv.reservedSmem.offset0,@object
	.size		.nv.reservedSmem.offset0,0x4
	.type		.nv.reservedSmem.cap,@object
	.size		.nv.reservedSmem.cap,0x4
